	.headerflags	@"EF_CUDA_TEXMODE_UNIFIED EF_CUDA_64BIT_ADDRESS EF_CUDA_ACCELERATORS EF_CUDA_SM90 EF_CUDA_VIRTUAL_SM(EF_CUDA_SM90)"
	.elftype	@"ET_EXEC"


//--------------------- .nv.info                  --------------------------
	.section	.nv.info,"",@"SHT_CUDA_INFO"
	.align	4


	//----- nvinfo : EIATTR_REGCOUNT
	.align		4
        /*0000*/ 	.byte	0x04, 0x2f
        /*0002*/ 	.short	(.L_1 - .L_0)
	.align		4
.L_0:
        /*0004*/ 	.word	index@(triton_poi_fused_add_1)
        /*0008*/ 	.word	0x0000000e


	//----- nvinfo : EIATTR_MIN_STACK_SIZE
	.align		4
.L_1:
        /*000c*/ 	.byte	0x04, 0x12
        /*000e*/ 	.short	(.L_3 - .L_2)
	.align		4
.L_2:
        /*0010*/ 	.word	index@(triton_poi_fused_add_1)
        /*0014*/ 	.word	0x00000000


	//----- nvinfo : EIATTR_FRAME_SIZE
	.align		4
.L_3:
        /*0018*/ 	.byte	0x04, 0x11
        /*001a*/ 	.short	(.L_5 - .L_4)
	.align		4
.L_4:
        /*001c*/ 	.word	index@(triton_poi_fused_add_1)
        /*0020*/ 	.word	0x00000000


	//----- nvinfo : EIATTR_MIN_STACK_SIZE
	.align		4
.L_5:
        /*0024*/ 	.byte	0x04, 0x12
        /*0026*/ 	.short	(.L_7 - .L_6)
	.align		4
.L_6:
        /*0028*/ 	.word	index@(triton_poi_fused_add_1)
        /*002c*/ 	.word	0x00000000
.L_7:


//--------------------- .nv.info.triton_poi_fused_add_1 --------------------------
	.section	.nv.info.triton_poi_fused_add_1,"",@"SHT_CUDA_INFO"
	.sectionflags	@""
	.align	4


	//----- nvinfo : EIATTR_CUDA_API_VERSION
	.align		4
        /*0000*/ 	.byte	0x04, 0x37
        /*0002*/ 	.short	(.L_9 - .L_8)
.L_8:
        /*0004*/ 	.word	0x0000007c


	//----- nvinfo : EIATTR_KPARAM_INFO
	.align		4
.L_9:
        /*0008*/ 	.byte	0x04, 0x17
        /*000a*/ 	.short	(.L_11 - .L_10)
.L_10:
        /*000c*/ 	.word	0x00000000
        /*0010*/ 	.short	0x0003
        /*0012*/ 	.short	0x0018
        /*0014*/ 	.byte	0x00, 0xf0, 0x11, 0x00


	//----- nvinfo : EIATTR_KPARAM_INFO
	.align		4
.L_11:
        /*0018*/ 	.byte	0x04, 0x17
        /*001a*/ 	.short	(.L_13 - .L_12)
.L_12:
        /*001c*/ 	.word	0x00000000
        /*0020*/ 	.short	0x0002
        /*0022*/ 	.short	0x0010
        /*0024*/ 	.byte	0x00, 0xf4, 0x21, 0x00


	//----- nvinfo : EIATTR_KPARAM_INFO
	.align		4
.L_13:
        /*0028*/ 	.byte	0x04, 0x17
        /*002a*/ 	.short	(.L_15 - .L_14)
.L_14:
        /*002c*/ 	.word	0x00000000
        /*0030*/ 	.short	0x0001
        /*0032*/ 	.short	0x0008
        /*0034*/ 	.byte	0x00, 0xf4, 0x21, 0x00


	//----- nvinfo : EIATTR_KPARAM_INFO
	.align		4
.L_15:
        /*0038*/ 	.byte	0x04, 0x17
        /*003a*/ 	.short	(.L_17 - .L_16)
.L_16:
        /*003c*/ 	.word	0x00000000
        /*0040*/ 	.short	0x0000
        /*0042*/ 	.short	0x0000
        /*0044*/ 	.byte	0x00, 0xf4, 0x21, 0x00


	//----- nvinfo : EIATTR_SPARSE_MMA_MASK
	.align		4
.L_17:
        /*0048*/ 	.byte	0x03, 0x50
        /*004a*/ 	.short	0x0000


	//----- nvinfo : EIATTR_MAXREG_COUNT
	.align		4
        /*004c*/ 	.byte	0x03, 0x1b
        /*004e*/ 	.short	0x00ff


	//----- nvinfo : EIATTR_EXIT_INSTR_OFFSETS
	.align		4
        /*0050*/ 	.byte	0x04, 0x1c
        /*0052*/ 	.short	(.L_19 - .L_18)


	//   ....[0]....
.L_18:
        /*0054*/ 	.word	0x00000180


	//   ....[1]....
        /*0058*/ 	.word	0x000001a0


	//----- nvinfo : EIATTR_REQNTID
	.align		4
.L_19:
        /*005c*/ 	.byte	0x04, 0x10
        /*005e*/ 	.short	(.L_21 - .L_20)
.L_20:
        /*0060*/ 	.word	0x00000020
        /*0064*/ 	.word	0x00000001
        /*0068*/ 	.word	0x00000001


	//----- nvinfo : EIATTR_CBANK_PARAM_SIZE
	.align		4
.L_21:
        /*006c*/ 	.byte	0x03, 0x19
        /*006e*/ 	.short	0x001c


	//----- nvinfo : EIATTR_PARAM_CBANK
	.align		4
        /*0070*/ 	.byte	0x04, 0x0a
        /*0072*/ 	.short	(.L_23 - .L_22)
	.align		4
.L_22:
        /*0074*/ 	.word	index@(.nv.constant0.triton_poi_fused_add_1)
        /*0078*/ 	.short	0x0210
        /*007a*/ 	.short	0x001c


	//----- nvinfo : EIATTR_SW_WAR
	.align		4
.L_23:
        /*007c*/ 	.byte	0x04, 0x36
        /*007e*/ 	.short	(.L_25 - .L_24)
.L_24:
        /*0080*/ 	.word	0x00000008
.L_25:


//--------------------- .nv.callgraph             --------------------------
	.section	.nv.callgraph,"",@"SHT_CUDA_CALLGRAPH"
	.align	4
	.sectionentsize	8
	.align		4
        /*0000*/ 	.word	0x00000000
	.align		4
        /*0004*/ 	.word	0xffffffff
	.align		4
        /*0008*/ 	.word	0x00000000
	.align		4
        /*000c*/ 	.word	0xfffffffe
	.align		4
        /*0010*/ 	.word	0x00000000
	.align		4
        /*0014*/ 	.word	0xfffffffd
	.align		4
        /*0018*/ 	.word	0x00000000
	.align		4
        /*001c*/ 	.word	0xfffffffc


//--------------------- .text.triton_poi_fused_add_1 --------------------------
	.section	.text.triton_poi_fused_add_1,"ax",@progbits
	.align	128
        .global         triton_poi_fused_add_1
        .type           triton_poi_fused_add_1,@function
        .size           triton_poi_fused_add_1,(.L_x_1 - triton_poi_fused_add_1)
        .other          triton_poi_fused_add_1,@"STO_CUDA_ENTRY STV_DEFAULT"
triton_poi_fused_add_1:
.text.triton_poi_fused_add_1:
[----:B------:R-:W0:Y:S02]  /*0000*/  LDC R1, c[0x0][0x28] ;  /* 0x00000a00ff017b82 */ /* 0x000e240000000800 */
[----:B------:R-:W1:Y:S01]  /*0010*/  S2R R8, SR_TID.X ;  /* 0x0000000000087919 */ /* 0x000e620000002100 */
[----:B------:R-:W2:Y:S01]  /*0020*/  LDC.64 R4, c[0x0][0x218] ;  /* 0x00008600ff047b82 */ /* 0x000ea20000000a00 */
[----:B------:R-:W-:Y:S01]  /*0030*/  IMAD.MOV.U32 R11, RZ, RZ, RZ ;  /* 0x000000ffff0b7224 */ /* 0x000fe200078e00ff */
[----:B------:R-:W-:Y:S01]  /*0040*/  ULDC.64 UR4, c[0x0][0x208] ;  /* 0x0000820000047ab9 */ /* 0x000fe20000000a00 */
[----:B------:R-:W3:Y:S05]  /*0050*/  S2R R9, SR_CTAID.X ;  /* 0x0000000000097919 */ /* 0x000eea0000002500 */
[----:B------:R-:W4:Y:S01]  /*0060*/  LDC.64 R2, c[0x0][0x210] ;  /* 0x00008400ff027b82 */ /* 0x000f220000000a00 */
[----:B-1----:R-:W-:-:S02]  /*0070*/  LOP3.LUT R0, R8, 0xf, RZ, 0xc0, !PT ;  /* 0x0000000f08007812 */ /* 0x002fc400078ec0ff */
[----:B---3--:R-:W-:-:S03]  /*0080*/  SHF.R.S32.HI R6, RZ, 0x1b, R9 ;  /* 0x0000001bff067819 */ /* 0x008fc60000011409 */
[----:B------:R-:W-:Y:S01]  /*0090*/  IMAD R9, R9, 0x10, R0 ;  /* 0x0000001009097824 */ /* 0x000fe200078e0200 */
[----:B------:R-:W-:-:S03]  /*00a0*/  SGXT R0, R6, 0x1 ;  /* 0x000000010600781a */ /* 0x000fc60000000200 */
[C---:B----4-:R-:W-:Y:S01]  /*00b0*/  IMAD.WIDE R2, R9.reuse, 0x4, R2 ;  /* 0x0000000409027825 */ /* 0x050fe200078e0202 */
[----:B------:R-:W-:Y:S02]  /*00c0*/  ISETP.GE.AND P0, PT, R9, 0x10, PT ;  /* 0x000000100900780c */ /* 0x000fe40003f06270 */
[----:B------:R-:W-:-:S04]  /*00d0*/  LEA.HI R0, R0, R9, RZ, 0x2 ;  /* 0x0000000900007211 */ /* 0x000fc800078f10ff */
[----:B------:R-:W-:Y:S01]  /*00e0*/  SHF.R.S32.HI R7, RZ, 0x2, R0 ;  /* 0x00000002ff077819 */ /* 0x000fe20000011400 */
[----:B------:R-:W-:-:S04]  /*00f0*/  IMAD.MOV.U32 R0, RZ, RZ, RZ ;  /* 0x000000ffff007224 */ /* 0x000fc800078e00ff */
[----:B--2---:R-:W-:Y:S02]  /*0100*/  IMAD.WIDE R4, R7, 0x4, R4 ;  /* 0x0000000407047825 */ /* 0x004fe400078e0204 */
[----:B------:R-:W2:Y:S01]  /*0110*/  @!P0 LDG.E R0, desc[UR4][R2.64] ;  /* 0x0000000402008981 */ /* 0x000ea2000c1e1900 */
[----:B------:R-:W1:Y:S03]  /*0120*/  LDC.64 R6, c[0x0][0x220] ;  /* 0x00008800ff067b82 */ /* 0x000e660000000a00 */
[----:B------:R-:W2:Y:S01]  /*0130*/  @!P0 LDG.E.EL R11, desc[UR4][R4.64] ;  /* 0x00000004040b8981 */ /* 0x000ea2000c2e1900 */
[----:B------:R-:W-:-:S04]  /*0140*/  LOP3.LUT P0, RZ, R8, 0x10, RZ, 0xc0, !PT ;  /* 0x0000001008ff7812 */ /* 0x000fc8000780c0ff */
[C---:B------:R-:W-:Y:S01]  /*0150*/  ISETP.LT.AND P0, PT, R9.reuse, 0x10, !P0 ;  /* 0x000000100900780c */ /* 0x040fe20004701270 */
[----:B-1----:R-:W-:-:S04]  /*0160*/  IMAD.WIDE R6, R9, 0x4, R6 ;  /* 0x0000000409067825 */ /* 0x002fc800078e0206 */
[----:B--2---:R-:W-:-:S08]  /*0170*/  FADD R11, R11, R0 ;  /* 0x000000000b0b7221 */ /* 0x004fd00000000000 */
[----:B------:R-:W-:Y:S05]  /*0180*/  @!P0 EXIT ;  /* 0x000000000000894d */ /* 0x000fea0003800000 */
[----:B------:R-:W-:Y:S01]  /*0190*/  STG.E desc[UR4][R6.64], R11 ;  /* 0x0000000b06007986 */ /* 0x000fe2000c101904 */
[----:B------:R-:W-:Y:S05]  /*01a0*/  EXIT ;  /* 0x000000000000794d */ /* 0x000fea0003800000 */
.L_x_0:
[----:B------:R-:W-:-:S00]  /*01b0*/  BRA `(.L_x_0) ;  /* 0xfffffffc00fc7947 */ /* 0x000fc0000383ffff */
[----:B------:R-:W-:-:S00]  /*01c0*/  NOP ;  /* 0x0000000000007918 */ /* 0x000fc00000000000 */
        /* <DEDUP_REMOVED lines=11> */
.L_x_1:


//--------------------- .nv.constant0.triton_poi_fused_add_1 --------------------------
	.section	.nv.constant0.triton_poi_fused_add_1,"a",@progbits
	.sectionflags	@""
	.align	4
.nv.constant0.triton_poi_fused_add_1:
	.zero		556
